	.headerflags	@"EF_CUDA_TEXMODE_UNIFIED EF_CUDA_64BIT_ADDRESS EF_CUDA_ACCELERATORS EF_CUDA_SM90 EF_CUDA_VIRTUAL_SM(EF_CUDA_SM90)"
	.elftype	@"ET_EXEC"


//--------------------- .nv.info                  --------------------------
	.section	.nv.info,"",@"SHT_CUDA_INFO"
	.align	4


	//----- nvinfo : EIATTR_REGCOUNT
	.align		4
        /*0000*/ 	.byte	0x04, 0x2f
        /*0002*/ 	.short	(.L_3 - .L_2)
	.align		4
.L_2:
        /*0004*/ 	.word	index@(triton_poi_fused__native_batch_norm_legit_no_training_relu_threshold_backward_4)
        /*0008*/ 	.word	0x00000028


	//----- nvinfo : EIATTR_MIN_STACK_SIZE
	.align		4
.L_3:
        /*000c*/ 	.byte	0x04, 0x12
        /*000e*/ 	.short	(.L_5 - .L_4)
	.align		4
.L_4:
        /*0010*/ 	.word	index@(triton_poi_fused__native_batch_norm_legit_no_training_relu_threshold_backward_4)
        /*0014*/ 	.word	0x00000000


	//----- nvinfo : EIATTR_FRAME_SIZE
	.align		4
.L_5:
        /*0018*/ 	.byte	0x04, 0x11
        /*001a*/ 	.short	(.L_7 - .L_6)
	.align		4
.L_6:
        /*001c*/ 	.word	index@(triton_poi_fused__native_batch_norm_legit_no_training_relu_threshold_backward_4)
        /*0020*/ 	.word	0x00000000


	//----- nvinfo : EIATTR_MIN_STACK_SIZE
	.align		4
.L_7:
        /*0024*/ 	.byte	0x04, 0x12
        /*0026*/ 	.short	(.L_9 - .L_8)
	.align		4
.L_8:
        /*0028*/ 	.word	index@(triton_poi_fused__native_batch_norm_legit_no_training_relu_threshold_backward_4)
        /*002c*/ 	.word	0x00000000
.L_9:


//--------------------- .nv.info.triton_poi_fused__native_batch_norm_legit_no_training_relu_threshold_backward_4 --------------------------
	.section	.nv.info.triton_poi_fused__native_batch_norm_legit_no_training_relu_threshold_backward_4,"",@"SHT_CUDA_INFO"
	.sectionflags	@""
	.align	4


	//----- nvinfo : EIATTR_CUDA_API_VERSION
	.align		4
        /*0000*/ 	.byte	0x04, 0x37
        /*0002*/ 	.short	(.L_11 - .L_10)
.L_10:
        /*0004*/ 	.word	0x0000007c


	//----- nvinfo : EIATTR_KPARAM_INFO
	.align		4
.L_11:
        /*0008*/ 	.byte	0x04, 0x17
        /*000a*/ 	.short	(.L_13 - .L_12)
.L_12:
        /*000c*/ 	.word	0x00000000
        /*0010*/ 	.short	0x0008
        /*0012*/ 	.short	0x003c
        /*0014*/ 	.byte	0x00, 0xf0, 0x11, 0x00


	//----- nvinfo : EIATTR_KPARAM_INFO
	.align		4
.L_13:
        /*0018*/ 	.byte	0x04, 0x17
        /*001a*/ 	.short	(.L_15 - .L_14)
.L_14:
        /*001c*/ 	.word	0x00000000
        /*0020*/ 	.short	0x0007
        /*0022*/ 	.short	0x0038
        /*0024*/ 	.byte	0x00, 0xf0, 0x11, 0x00


	//----- nvinfo : EIATTR_KPARAM_INFO
	.align		4
.L_15:
        /*0028*/ 	.byte	0x04, 0x17
        /*002a*/ 	.short	(.L_17 - .L_16)
.L_16:
        /*002c*/ 	.word	0x00000000
        /*0030*/ 	.short	0x0006
        /*0032*/ 	.short	0x0030
        /*0034*/ 	.byte	0x00, 0xf4, 0x21, 0x00


	//----- nvinfo : EIATTR_KPARAM_INFO
	.align		4
.L_17:
        /*0038*/ 	.byte	0x04, 0x17
        /*003a*/ 	.short	(.L_19 - .L_18)
.L_18:
        /*003c*/ 	.word	0x00000000
        /*0040*/ 	.short	0x0005
        /*0042*/ 	.short	0x0028
        /*0044*/ 	.byte	0x00, 0xf4, 0x21, 0x00


	//----- nvinfo : EIATTR_KPARAM_INFO
	.align		4
.L_19:
        /*0048*/ 	.byte	0x04, 0x17
        /*004a*/ 	.short	(.L_21 - .L_20)
.L_20:
        /*004c*/ 	.word	0x00000000
        /*0050*/ 	.short	0x0004
        /*0052*/ 	.short	0x0020
        /*0054*/ 	.byte	0x00, 0xf4, 0x21, 0x00


	//----- nvinfo : EIATTR_KPARAM_INFO
	.align		4
.L_21:
        /*0058*/ 	.byte	0x04, 0x17
        /*005a*/ 	.short	(.L_23 - .L_22)
.L_22:
        /*005c*/ 	.word	0x00000000
        /*0060*/ 	.short	0x0003
        /*0062*/ 	.short	0x0018
        /*0064*/ 	.byte	0x00, 0xf4, 0x21, 0x00


	//----- nvinfo : EIATTR_KPARAM_INFO
	.align		4
.L_23:
        /*0068*/ 	.byte	0x04, 0x17
        /*006a*/ 	.short	(.L_25 - .L_24)
.L_24:
        /*006c*/ 	.word	0x00000000
        /*0070*/ 	.short	0x0002
        /*0072*/ 	.short	0x0010
        /*0074*/ 	.byte	0x00, 0xf4, 0x21, 0x00


	//----- nvinfo : EIATTR_KPARAM_INFO
	.align		4
.L_25:
        /*0078*/ 	.byte	0x04, 0x17
        /*007a*/ 	.short	(.L_27 - .L_26)
.L_26:
        /*007c*/ 	.word	0x00000000
        /*0080*/ 	.short	0x0001
        /*0082*/ 	.short	0x0008
        /*0084*/ 	.byte	0x00, 0xf4, 0x21, 0x00


	//----- nvinfo : EIATTR_KPARAM_INFO
	.align		4
.L_27:
        /*0088*/ 	.byte	0x04, 0x17
        /*008a*/ 	.short	(.L_29 - .L_28)
.L_28:
        /*008c*/ 	.word	0x00000000
        /*0090*/ 	.short	0x0000
        /*0092*/ 	.short	0x0000
        /*0094*/ 	.byte	0x00, 0xf4, 0x21, 0x00


	//----- nvinfo : EIATTR_SPARSE_MMA_MASK
	.align		4
.L_29:
        /*0098*/ 	.byte	0x03, 0x50
        /*009a*/ 	.short	0x0000


	//----- nvinfo : EIATTR_MAXREG_COUNT
	.align		4
        /*009c*/ 	.byte	0x03, 0x1b
        /*009e*/ 	.short	0x00ff


	//----- nvinfo : EIATTR_EXIT_INSTR_OFFSETS
	.align		4
        /*00a0*/ 	.byte	0x04, 0x1c
        /*00a2*/ 	.short	(.L_31 - .L_30)


	//   ....[0]....
.L_30:
        /*00a4*/ 	.word	0x000010e0


	//   ....[1]....
        /*00a8*/ 	.word	0x00001100


	//----- nvinfo : EIATTR_REQNTID
	.align		4
.L_31:
        /*00ac*/ 	.byte	0x04, 0x10
        /*00ae*/ 	.short	(.L_33 - .L_32)
.L_32:
        /*00b0*/ 	.word	0x00000080
        /*00b4*/ 	.word	0x00000001
        /*00b8*/ 	.word	0x00000001


	//----- nvinfo : EIATTR_CBANK_PARAM_SIZE
	.align		4
.L_33:
        /*00bc*/ 	.byte	0x03, 0x19
        /*00be*/ 	.short	0x0040


	//----- nvinfo : EIATTR_PARAM_CBANK
	.align		4
        /*00c0*/ 	.byte	0x04, 0x0a
        /*00c2*/ 	.short	(.L_35 - .L_34)
	.align		4
.L_34:
        /*00c4*/ 	.word	index@(.nv.constant0.triton_poi_fused__native_batch_norm_legit_no_training_relu_threshold_backward_4)
        /*00c8*/ 	.short	0x0210
        /*00ca*/ 	.short	0x0040


	//----- nvinfo : EIATTR_SW_WAR
	.align		4
.L_35:
        /*00cc*/ 	.byte	0x04, 0x36
        /*00ce*/ 	.short	(.L_37 - .L_36)
.L_36:
        /*00d0*/ 	.word	0x00000008
.L_37:


//--------------------- .nv.callgraph             --------------------------
	.section	.nv.callgraph,"",@"SHT_CUDA_CALLGRAPH"
	.align	4
	.sectionentsize	8
	.align		4
        /*0000*/ 	.word	0x00000000
	.align		4
        /*0004*/ 	.word	0xffffffff
	.align		4
        /*0008*/ 	.word	0x00000000
	.align		4
        /*000c*/ 	.word	0xfffffffe
	.align		4
        /*0010*/ 	.word	0x00000000
	.align		4
        /*0014*/ 	.word	0xfffffffd
	.align		4
        /*0018*/ 	.word	0x00000000
	.align		4
        /*001c*/ 	.word	0xfffffffc


//--------------------- .nv.constant4             --------------------------
	.section	.nv.constant4,"a",@progbits
	.align	8
	.align		8
.nv.constant4:
        /*0000*/ 	.dword	_$_str
	.align		8
        /*0008*/ 	.dword	_$_str_$_2


//--------------------- .text.triton_poi_fused__native_batch_norm_legit_no_training_relu_threshold_backward_4 --------------------------
	.section	.text.triton_poi_fused__native_batch_norm_legit_no_training_relu_threshold_backward_4,"ax",@progbits
	.sectionflags	@"SHF_BARRIERS=1"
	.align	128
        .global         triton_poi_fused__native_batch_norm_legit_no_training_relu_threshold_backward_4
        .type           triton_poi_fused__native_batch_norm_legit_no_training_relu_threshold_backward_4,@function
        .size           triton_poi_fused__native_batch_norm_legit_no_training_relu_threshold_backward_4,(.L_x_1 - triton_poi_fused__native_batch_norm_legit_no_training_relu_threshold_backward_4)
        .other          triton_poi_fused__native_batch_norm_legit_no_training_relu_threshold_backward_4,@"STO_CUDA_ENTRY STV_DEFAULT"
triton_poi_fused__native_batch_norm_legit_no_training_relu_threshold_backward_4:
.text.triton_poi_fused__native_batch_norm_legit_no_training_relu_threshold_backward_4:
[----:B------:R-:W0:Y:S01]  /*0000*/  LDC R1, c[0x0][0x28] ;  /* 0x00000a00ff017b82 */ /* 0x000e220000000800 */
[----:B------:R-:W1:Y:S07]  /*0010*/  S2R R12, SR_CTAID.Y ;  /* 0x00000000000c7919 */ /* 0x000e6e0000002600 */
[----:B------:R-:W2:Y:S01]  /*0020*/  LDC.64 R20, c[0x0][0x218] ;  /* 0x00008600ff147b82 */ /* 0x000ea20000000a00 */
[----:B------:R-:W-:Y:S01]  /*0030*/  ULDC.64 UR6, c[0x0][0x208] ;  /* 0x0000820000067ab9 */ /* 0x000fe20000000a00 */
[----:B------:R-:W3:Y:S01]  /*0040*/  S2R R0, SR_TID.X ;  /* 0x0000000000007919 */ /* 0x000ee20000002100 */
[----:B------:R-:W4:Y:S05]  /*0050*/  S2R R24, SR_CTAID.X ;  /* 0x0000000000187919 */ /* 0x000f2a0000002500 */
[----:B------:R-:W5:Y:S08]  /*0060*/  LDC.64 R28, c[0x0][0x210] ;  /* 0x00008400ff1c7b82 */ /* 0x000f700000000a00 */
[----:B------:R-:W2:Y:S01]  /*0070*/  LDC.64 R34, c[0x0][0x220] ;  /* 0x00008800ff227b82 */ /* 0x000ea20000000a00 */
[----:B-1----:R-:W-:-:S02]  /*0080*/  IMAD.SHL.U32 R25, R12, 0x40, RZ ;  /* 0x000000400c197824 */ /* 0x002fc400078e00ff */
[----:B---3--:R-:W-:Y:S01]  /*0090*/  IMAD.SHL.U32 R16, R0, 0x8, RZ ;  /* 0x0000000800107824 */ /* 0x008fe200078e00ff */
[----:B------:R-:W-:Y:S02]  /*00a0*/  SHF.R.U32.HI R2, RZ, 0x3, R0 ;  /* 0x00000003ff027819 */ /* 0x000fe40000011600 */
[----:B------:R-:W-:Y:S01]  /*00b0*/  SHF.R.S32.HI R17, RZ, 0x19, R12 ;  /* 0x00000019ff117819 */ /* 0x000fe2000001140c */
[----:B----4-:R-:W-:Y:S01]  /*00c0*/  IMAD.SHL.U32 R24, R24, 0x10, RZ ;  /* 0x0000001018187824 */ /* 0x010fe200078e00ff */
[----:B------:R-:W-:-:S04]  /*00d0*/  LOP3.LUT R16, R25, 0x38, R16, 0xf8, !PT ;  /* 0x0000003819107812 */ /* 0x000fc800078ef810 */
[----:B------:R-:W-:-:S04]  /*00e0*/  SHF.R.S32.HI R3, RZ, 0x1f, R16 ;  /* 0x0000001fff037819 */ /* 0x000fc80000011410 */
[----:B------:R-:W-:Y:S02]  /*00f0*/  LEA.HI R4, R3, R16, RZ, 0x8 ;  /* 0x0000001003047211 */ /* 0x000fe400078f40ff */
[----:B------:R-:W-:Y:S02]  /*0100*/  SGXT.U32 R3, R2, 0x4 ;  /* 0x000000040203781a */ /* 0x000fe40000000000 */
[C---:B------:R-:W-:Y:S01]  /*0110*/  LOP3.LUT R5, R4.reuse, 0xffffff00, RZ, 0xc0, !PT ;  /* 0xffffff0004057812 */ /* 0x040fe200078ec0ff */
[----:B------:R-:W-:Y:S01]  /*0120*/  IMAD.SHL.U32 R6, R4, 0x10, RZ ;  /* 0x0000001004067824 */ /* 0x000fe200078e00ff */
[----:B------:R-:W-:Y:S02]  /*0130*/  SGXT R17, R17, 0x1 ;  /* 0x000000011111781a */ /* 0x000fe40000000200 */
[----:B------:R-:W-:Y:S01]  /*0140*/  LOP3.LUT R2, R24, R3, RZ, 0xfc, !PT ;  /* 0x0000000318027212 */ /* 0x000fe200078efcff */
[C---:B------:R-:W-:Y:S01]  /*0150*/  IMAD.IADD R32, R16.reuse, 0x1, -R5 ;  /* 0x0000000110207824 */ /* 0x040fe200078e0a05 */
[----:B------:R-:W-:-:S02]  /*0160*/  LOP3.LUT R16, R16, 0x4, RZ, 0xfc, !PT ;  /* 0x0000000410107812 */ /* 0x000fc400078efcff */
[----:B------:R-:W-:Y:S02]  /*0170*/  CS2R R4, SRZ ;  /* 0x0000000000047805 */ /* 0x000fe4000001ff00 */
[----:B------:R-:W-:Y:S02]  /*0180*/  LOP3.LUT R13, R6, 0xfffff000, RZ, 0xc0, !PT ;  /* 0xfffff000060d7812 */ /* 0x000fe400078ec0ff */
[----:B------:R-:W-:Y:S02]  /*0190*/  CS2R R6, SRZ ;  /* 0x0000000000067805 */ /* 0x000fe4000001ff00 */
[----:B------:R-:W-:Y:S01]  /*01a0*/  LEA.HI R17, R17, R16, RZ, 0x8 ;  /* 0x0000001011117211 */ /* 0x000fe200078f40ff */
[----:B--2---:R-:W-:Y:S01]  /*01b0*/  IMAD.WIDE R8, R32, 0x4, R20 ;  /* 0x0000000420087825 */ /* 0x004fe200078e0214 */
[----:B------:R-:W-:-:S03]  /*01c0*/  ISETP.GE.AND P0, PT, R2, 0x10, PT ;  /* 0x000000100200780c */ /* 0x000fc60003f06270 */
[----:B------:R-:W-:Y:S01]  /*01d0*/  IMAD R13, R2, 0x100, R13 ;  /* 0x00000100020d7824 */ /* 0x000fe200078e020d */
[----:B------:R-:W-:Y:S01]  /*01e0*/  LOP3.LUT R17, R17, 0xffffff00, RZ, 0xc0, !PT ;  /* 0xffffff0011117812 */ /* 0x000fe200078ec0ff */
[----:B------:R-:W2:Y:S02]  /*01f0*/  LDG.E.EL.128 R8, desc[UR6][R8.64] ;  /* 0x0000000608087981 */ /* 0x000ea4000c2e1d00 */
[----:B------:R-:W-:Y:S02]  /*0200*/  IMAD.IADD R2, R32, 0x1, R13 ;  /* 0x0000000120027824 */ /* 0x000fe400078e020d */
[----:B------:R-:W-:Y:S02]  /*0210*/  IMAD.IADD R26, R16, 0x1, -R17 ;  /* 0x00000001101a7824 */ /* 0x000fe400078e0a11 */
[----:B-----5:R-:W-:-:S04]  /*0220*/  IMAD.WIDE R14, R2, 0x4, R28 ;  /* 0x00000004020e7825 */ /* 0x020fc800078e021c */
[----:B0-----:R-:W-:Y:S01]  /*0230*/  IMAD.WIDE R16, R32, 0x4, R34 ;  /* 0x0000000420107825 */ /* 0x001fe200078e0222 */
[----:B------:R0:W2:Y:S05]  /*0240*/  @!P0 LDG.E.EL.128 R4, desc[UR6][R14.64] ;  /* 0x000000060e048981 */ /* 0x0000aa000c2e1d00 */
[----:B------:R-:W3:Y:S01]  /*0250*/  LDG.E.EL.128 R16, desc[UR6][R16.64] ;  /* 0x0000000610107981 */ /* 0x000ee2000c2e1d00 */
[C---:B------:R-:W-:Y:S02]  /*0260*/  IMAD.IADD R13, R26.reuse, 0x1, R13 ;  /* 0x000000011a0d7824 */ /* 0x040fe400078e020d */
[----:B------:R-:W-:Y:S01]  /*0270*/  IMAD.WIDE R20, R26, 0x4, R20 ;  /* 0x000000041a147825 */ /* 0x000fe200078e0214 */
[----:B0-----:R-:W-:-:S03]  /*0280*/  CS2R R14, SRZ ;  /* 0x00000000000e7805 */ /* 0x001fc6000001ff00 */
[----:B------:R-:W-:Y:S01]  /*0290*/  IMAD.WIDE R28, R13, 0x4, R28 ;  /* 0x000000040d1c7825 */ /* 0x000fe200078e021c */
[----:B------:R-:W-:Y:S01]  /*02a0*/  CS2R R12, SRZ ;  /* 0x00000000000c7805 */ /* 0x000fe2000001ff00 */
[----:B------:R-:W4:Y:S05]  /*02b0*/  LDG.E.EL.128 R20, desc[UR6][R20.64] ;  /* 0x0000000614147981 */ /* 0x000f2a000c2e1d00 */
[----:B------:R-:W4:Y:S01]  /*02c0*/  @!P0 LDG.E.EL.128 R12, desc[UR6][R28.64] ;  /* 0x000000061c0c8981 */ /* 0x000f22000c2e1d00 */
[----:B------:R-:W-:Y:S02]  /*02d0*/  IMAD.MOV.U32 R27, RZ, RZ, 0x3e800000 ;  /* 0x3e800000ff1b7424 */ /* 0x000fe400078e00ff */
[----:B--2---:R-:W-:Y:S01]  /*02e0*/  FADD R5, -R9, R5 ;  /* 0x0000000509057221 */ /* 0x004fe20000000100 */
[----:B---3--:R-:W-:-:S06]  /*02f0*/  FADD R9, R16, 9.9999997473787516356e-06 ;  /* 0x3727c5ac10097421 */ /* 0x008fcc0000000000 */
[----:B------:R-:W0:Y:S01]  /*0300*/  MUFU.SQRT R9, R9 ;  /* 0x0000000900097308 */ /* 0x000e220000002000 */
[----:B------:R-:W-:Y:S01]  /*0310*/  FADD R18, R18, 9.9999997473787516356e-06 ;  /* 0x3727c5ac12127421 */ /* 0x000fe20000000000 */
[----:B------:R-:W-:Y:S01]  /*0320*/  FADD R19, R19, 9.9999997473787516356e-06 ;  /* 0x3727c5ac13137421 */ /* 0x000fe20000000000 */
[----:B------:R-:W-:Y:S01]  /*0330*/  FADD R7, -R11, R7 ;  /* 0x000000070b077221 */ /* 0x000fe20000000100 */
[----:B------:R-:W-:-:S04]  /*0340*/  FADD R4, -R8, R4 ;  /* 0x0000000408047221 */ /* 0x000fc80000000100 */
[----:B------:R-:W1:Y:S01]  /*0350*/  MUFU.SQRT R11, R18 ;  /* 0x00000012000b7308 */ /* 0x000e620000002000 */
[----:B0-----:R-:W-:-:S07]  /*0360*/  FSETP.GT.AND P6, PT, R9, 8.50705917302346158658e+37, PT ;  /* 0x7e8000000900780b */ /* 0x001fce0003fc4000 */
[----:B------:R0:W2:Y:S01]  /*0370*/  MUFU.SQRT R8, R19 ;  /* 0x0000001300087308 */ /* 0x0000a20000002000 */
[----:B------:R-:W-:Y:S01]  /*0380*/  FSETP.GEU.AND P1, PT, R9, 1.175494350822287508e-38, PT ;  /* 0x008000000900780b */ /* 0x000fe20003f2e000 */
[----:B----4-:R-:W-:Y:S01]  /*0390*/  FADD R28, -R23, R15 ;  /* 0x0000000f171c7221 */ /* 0x010fe20000000100 */
[----:B------:R-:W-:Y:S01]  /*03a0*/  FSEL R15, R27, 1, P6 ;  /* 0x3f8000001b0f7808 */ /* 0x000fe20003000000 */
[----:B------:R-:W-:Y:S01]  /*03b0*/  FADD R6, -R10, R6 ;  /* 0x000000060a067221 */ /* 0x000fe20000000100 */
[----:B-1----:R-:W-:Y:S01]  /*03c0*/  FSETP.GT.AND P4, PT, R11, 8.50705917302346158658e+37, PT ;  /* 0x7e8000000b00780b */ /* 0x002fe20003f84000 */
[----:B------:R-:W-:Y:S01]  /*03d0*/  FADD R10, R17, 9.9999997473787516356e-06 ;  /* 0x3727c5ac110a7421 */ /* 0x000fe20000000000 */
[----:B------:R-:W-:Y:S01]  /*03e0*/  FSETP.GEU.AND P5, PT, R11, 1.175494350822287508e-38, PT ;  /* 0x008000000b00780b */ /* 0x000fe20003fae000 */
[----:B------:R-:W-:Y:S01]  /*03f0*/  FADD R30, -R21, R13 ;  /* 0x0000000d151e7221 */ /* 0x000fe20000000100 */
[----:B------:R-:W-:Y:S01]  /*0400*/  FADD R31, -R20, R12 ;  /* 0x0000000c141f7221 */ /* 0x000fe20000000100 */
[----:B------:R-:W-:Y:S01]  /*0410*/  @P6 FMUL R9, R9, 0.25 ;  /* 0x3e80000009096820 */ /* 0x000fe20000400000 */
[----:B0-----:R-:W0:Y:S01]  /*0420*/  LDC.64 R18, c[0x0][0x228] ;  /* 0x00008a00ff127b82 */ /* 0x001e220000000a00 */
[----:B--2---:R-:W-:-:S02]  /*0430*/  FSETP.GT.AND P6, PT, R8, 8.50705917302346158658e+37, PT ;  /* 0x7e8000000800780b */ /* 0x004fc40003fc4000 */
[----:B------:R-:W-:Y:S01]  /*0440*/  @!P1 FMUL R9, R9, 16777216 ;  /* 0x4b80000009099820 */ /* 0x000fe20000400000 */
[----:B------:R-:W-:Y:S01]  /*0450*/  @!P1 FMUL R15, R15, 16777216 ;  /* 0x4b8000000f0f9820 */ /* 0x000fe20000400000 */
[----:B------:R-:W-:Y:S01]  /*0460*/  FSETP.GEU.AND P1, PT, R8, 1.175494350822287508e-38, PT ;  /* 0x008000000800780b */ /* 0x000fe20003f2e000 */
[----:B------:R-:W1:Y:S01]  /*0470*/  MUFU.SQRT R10, R10 ;  /* 0x0000000a000a7308 */ /* 0x000e620000002000 */
[----:B------:R-:W-:-:S04]  /*0480*/  @P4 FMUL R11, R11, 0.25 ;  /* 0x3e8000000b0b4820 */ /* 0x000fc80000400000 */
[----:B------:R-:W-:-:S03]  /*0490*/  @!P5 FMUL R11, R11, 16777216 ;  /* 0x4b8000000b0bd820 */ /* 0x000fc60000400000 */
[----:B------:R-:W-:-:S04]  /*04a0*/  @P6 FMUL R8, R8, 0.25 ;  /* 0x3e80000008086820 */ /* 0x000fc80000400000 */
[----:B------:R-:W-:Y:S01]  /*04b0*/  @!P1 FMUL R8, R8, 16777216 ;  /* 0x4b80000008089820 */ /* 0x000fe20000400000 */
[----:B------:R-:W2:Y:S01]  /*04c0*/  MUFU.RCP R11, R11 ;  /* 0x0000000b000b7308 */ /* 0x000ea20000001000 */
[C---:B-1----:R-:W-:Y:S02]  /*04d0*/  FSETP.GT.AND P2, PT, R10.reuse, 8.50705917302346158658e+37, PT ;  /* 0x7e8000000a00780b */ /* 0x042fe40003f44000 */
[----:B------:R-:W-:-:S05]  /*04e0*/  FSETP.GEU.AND P3, PT, R10, 1.175494350822287508e-38, PT ;  /* 0x008000000a00780b */ /* 0x000fca0003f6e000 */
[----:B------:R-:W1:Y:S01]  /*04f0*/  MUFU.RCP R8, R8 ;  /* 0x0000000800087308 */ /* 0x000e620000001000 */
[C---:B------:R-:W-:Y:S02]  /*0500*/  FSEL R12, R27.reuse, 1, P4 ;  /* 0x3f8000001b0c7808 */ /* 0x040fe40002000000 */
[----:B------:R-:W-:-:S03]  /*0510*/  FSEL R13, R27, 1, P6 ;  /* 0x3f8000001b0d7808 */ /* 0x000fc60003000000 */
[----:B------:R-:W-:Y:S02]  /*0520*/  @!P5 FMUL R12, R12, 16777216 ;  /* 0x4b8000000c0cd820 */ /* 0x000fe40000400000 */
[----:B------:R-:W-:Y:S01]  /*0530*/  @!P1 FMUL R13, R13, 16777216 ;  /* 0x4b8000000d0d9820 */ /* 0x000fe20000400000 */
[----:B------:R-:W-:Y:S01]  /*0540*/  @P2 FMUL R10, R10, 0.25 ;  /* 0x3e8000000a0a2820 */ /* 0x000fe20000400000 */
[----:B--2---:R-:W-:Y:S02]  /*0550*/  FMUL R11, R11, R12 ;  /* 0x0000000c0b0b7220 */ /* 0x004fe40000400000 */
[----:B-1----:R-:W-:Y:S02]  /*0560*/  FMUL R8, R8, R13 ;  /* 0x0000000d08087220 */ /* 0x002fe40000400000 */
[----:B------:R-:W1:Y:S01]  /*0570*/  LDC.64 R12, c[0x0][0x230] ;  /* 0x00008c00ff0c7b82 */ /* 0x000e620000000a00 */
[----:B------:R-:W-:Y:S01]  /*0580*/  @!P3 FMUL R10, R10, 16777216 ;  /* 0x4b8000000a0ab820 */ /* 0x000fe20000400000 */
[----:B------:R2:W3:Y:S08]  /*0590*/  MUFU.RCP R16, R9 ;  /* 0x0000000900107308 */ /* 0x0004f00000001000 */
[----:B------:R-:W4:Y:S01]  /*05a0*/  MUFU.RCP R10, R10 ;  /* 0x0000000a000a7308 */ /* 0x000f220000001000 */
[----:B--2---:R-:W-:Y:S01]  /*05b0*/  FSEL R9, R27, 1, P2 ;  /* 0x3f8000001b097808 */ /* 0x004fe20001000000 */
[----:B------:R-:W-:-:S04]  /*05c0*/  FADD R29, -R22, R14 ;  /* 0x0000000e161d7221 */ /* 0x000fc80000000100 */
[----:B------:R-:W-:Y:S01]  /*05d0*/  @!P3 FMUL R9, R9, 16777216 ;  /* 0x4b8000000909b820 */ /* 0x000fe20000400000 */
[----:B------:R-:W-:Y:S01]  /*05e0*/  FMUL R14, R8, R7 ;  /* 0x00000007080e7220 */ /* 0x000fe20000400000 */
[----:B---3--:R-:W-:Y:S01]  /*05f0*/  FMUL R33, R16, R15 ;  /* 0x0000000f10217220 */ /* 0x008fe20000400000 */
[----:B0-----:R-:W-:-:S04]  /*0600*/  IMAD.WIDE R36, R32, 0x4, R18 ;  /* 0x0000000420247825 */ /* 0x001fc800078e0212 */
[----:B----4-:R-:W-:Y:S01]  /*0610*/  FMUL R10, R10, R9 ;  /* 0x000000090a0a7220 */ /* 0x010fe20000400000 */
[----:B-1----:R-:W-:-:S04]  /*0620*/  IMAD.WIDE R8, R32, 0x4, R12 ;  /* 0x0000000420087825 */ /* 0x002fc800078e020c */
[----:B------:R-:W-:Y:S01]  /*0630*/  FMUL R33, R33, R4 ;  /* 0x0000000421217220 */ /* 0x000fe20000400000 */
[----:B------:R-:W-:Y:S01]  /*0640*/  FMUL R17, R11, R6 ;  /* 0x000000060b117220 */ /* 0x000fe20000400000 */
[----:B------:R-:W-:Y:S02]  /*0650*/  FMUL R16, R10, R5 ;  /* 0x000000050a107220 */ /* 0x000fe40000400000 */
[----:B------:R-:W2:Y:S04]  /*0660*/  LDG.E.EL.128 R4, desc[UR6][R36.64] ;  /* 0x0000000624047981 */ /* 0x000ea8000c2e1d00 */
[----:B------:R-:W2:Y:S01]  /*0670*/  LDG.E.EL.128 R8, desc[UR6][R8.64] ;  /* 0x0000000608087981 */ /* 0x000ea2000c2e1d00 */
[----:B------:R-:W-:-:S04]  /*0680*/  IMAD.WIDE R34, R26, 0x4, R34 ;  /* 0x000000041a227825 */ /* 0x000fc800078e0222 */
[----:B------:R-:W-:-:S04]  /*0690*/  IMAD.WIDE R20, R26, 0x4, R12 ;  /* 0x000000041a147825 */ /* 0x000fc800078e020c */
[----:B------:R-:W-:Y:S02]  /*06a0*/  IMAD.WIDE R18, R26, 0x4, R18 ;  /* 0x000000041a127825 */ /* 0x000fe400078e0212 */
[----:B------:R-:W3:Y:S01]  /*06b0*/  LDG.E.EL.128 R20, desc[UR6][R20.64] ;  /* 0x0000000614147981 */ /* 0x000ee2000c2e1d00 */
[----:B------:R-:W0:Y:S01]  /*06c0*/  S2UR UR5, SR_CgaCtaId ;  /* 0x00000000000579c3 */ /* 0x000e220000008800 */
[----:B--2---:R-:W-:Y:S02]  /*06d0*/  FFMA R7, R7, R14, R11 ;  /* 0x0000000e07077223 */ /* 0x004fe4000000000b */
[----:B------:R-:W2:Y:S01]  /*06e0*/  LDG.E.EL.128 R12, desc[UR6][R34.64] ;  /* 0x00000006220c7981 */ /* 0x000ea2000c2e1d00 */
[----:B------:R-:W-:Y:S01]  /*06f0*/  FFMA R6, R6, R17, R10 ;  /* 0x0000001106067223 */ /* 0x000fe2000000000a */
[----:B------:R-:W-:Y:S02]  /*0700*/  FFMA R5, R5, R16, R9 ;  /* 0x0000001005057223 */ /* 0x000fe40000000009 */
[----:B------:R-:W3:Y:S01]  /*0710*/  LDG.E.EL.128 R16, desc[UR6][R18.64] ;  /* 0x0000000612107981 */ /* 0x000ee2000c2e1d00 */
[----:B------:R-:W-:Y:S01]  /*0720*/  FFMA R33, R4, R33, R8 ;  /* 0x0000002104217223 */ /* 0x000fe20000000008 */
[----:B------:R-:W-:Y:S01]  /*0730*/  IMAD.SHL.U32 R4, R0, 0x80, RZ ;  /* 0x0000008000047824 */ /* 0x000fe200078e00ff */
[----:B------:R-:W-:-:S04]  /*0740*/  UMOV UR4, 0x400 ;  /* 0x0000040000047882 */ /* 0x000fc80000000000 */
[----:B------:R-:W-:Y:S01]  /*0750*/  LOP3.LUT R4, R4, 0x380, RZ, 0xc0, !PT ;  /* 0x0000038004047812 */ /* 0x000fe200078ec0ff */
[----:B0-----:R-:W-:-:S03]  /*0760*/  UPRMT UR4, UR5, 0x654, UR4 ;  /* 0x0000065405047896 */ /* 0x001fc60008000004 */
[C---:B------:R-:W-:Y:S02]  /*0770*/  LOP3.LUT R9, R4.reuse, R3, RZ, 0xfc, !PT ;  /* 0x0000000304097212 */ /* 0x040fe400078efcff */
[----:B------:R-:W-:Y:S02]  /*0780*/  FSETP.GEU.AND P1, PT, R33, RZ, PT ;  /* 0x000000ff2100720b */ /* 0x000fe40003f2e000 */
[----:B------:R-:W-:-:S04]  /*0790*/  LEA.HI R3, R4, R9, RZ, 0x1c ;  /* 0x0000000904037211 */ /* 0x000fc800078fe0ff */
[----:B------:R-:W-:Y:S02]  /*07a0*/  LEA R8, R3, UR4, 0x2 ;  /* 0x0000000403087c11 */ /* 0x000fe4000f8e10ff */
[----:B------:R-:W-:Y:S02]  /*07b0*/  FSEL R3, R33, RZ, P1 ;  /* 0x000000ff21037208 */ /* 0x000fe40000800000 */
[----:B------:R-:W-:-:S04]  /*07c0*/  FSETP.GEU.AND P1, PT, R5, RZ, PT ;  /* 0x000000ff0500720b */ /* 0x000fc80003f2e000 */
[----:B------:R-:W-:Y:S02]  /*07d0*/  FSEL R26, R5, RZ, P1 ;  /* 0x000000ff051a7208 */ /* 0x000fe40000800000 */
[----:B------:R-:W-:-:S04]  /*07e0*/  FSETP.GEU.AND P1, PT, R6, RZ, PT ;  /* 0x000000ff0600720b */ /* 0x000fc80003f2e000 */
[----:B------:R-:W-:Y:S02]  /*07f0*/  FSEL R32, R6, RZ, P1 ;  /* 0x000000ff06207208 */ /* 0x000fe40000800000 */
[----:B------:R-:W-:Y:S01]  /*0800*/  LOP3.LUT R10, R4, 0x10, RZ, 0xfc, !PT ;  /* 0x00000010040a7812 */ /* 0x000fe200078efcff */
[----:B------:R0:W-:Y:S03]  /*0810*/  STS [R8], R3 ;  /* 0x0000000308007388 */ /* 0x0001e60000000800 */
[----:B------:R-:W-:-:S04]  /*0820*/  LEA.HI R10, R10, R9, RZ, 0x1c ;  /* 0x000000090a0a7211 */ /* 0x000fc800078fe0ff */
[----:B------:R-:W-:Y:S02]  /*0830*/  LEA R11, R10, UR4, 0x2 ;  /* 0x000000040a0b7c11 */ /* 0x000fe4000f8e10ff */
[----:B------:R-:W-:-:S03]  /*0840*/  LOP3.LUT R10, R4, 0x20, RZ, 0xfc, !PT ;  /* 0x00000020040a7812 */ /* 0x000fc600078efcff */
[----:B------:R1:W-:Y:S01]  /*0850*/  STS [R11+0x40], R26 ;  /* 0x0000401a0b007388 */ /* 0x0003e20000000800 */
[----:B------:R-:W-:-:S04]  /*0860*/  LEA.HI R10, R10, R9, RZ, 0x1c ;  /* 0x000000090a0a7211 */ /* 0x000fc800078fe0ff */
[----:B------:R-:W-:-:S05]  /*0870*/  LEA R33, R10, UR4, 0x2 ;  /* 0x000000040a217c11 */ /* 0x000fca000f8e10ff */
[----:B------:R-:W-:Y:S01]  /*0880*/  STS [R33+0x80], R32 ;  /* 0x0000802021007388 */ /* 0x000fe20000000800 */
[----:B--2---:R-:W-:-:S04]  /*0890*/  FADD R12, R12, 9.9999997473787516356e-06 ;  /* 0x3727c5ac0c0c7421 */ /* 0x004fc80000000000 */
[----:B------:R-:W2:Y:S02]  /*08a0*/  MUFU.SQRT R5, R12 ;  /* 0x0000000c00057308 */ /* 0x000ea40000002000 */
[C---:B--2---:R-:W-:Y:S02]  /*08b0*/  FSETP.GT.AND P1, PT, R5.reuse, 8.50705917302346158658e+37, PT ;  /* 0x7e8000000500780b */ /* 0x044fe40003f24000 */
[----:B------:R-:W-:Y:S01]  /*08c0*/  FSETP.GEU.AND P2, PT, R5, 1.175494350822287508e-38, PT ;  /* 0x008000000500780b */ /* 0x000fe20003f4e000 */
[----:B------:R-:W-:-:S04]  /*08d0*/  FADD R13, R13, 9.9999997473787516356e-06 ;  /* 0x3727c5ac0d0d7421 */ /* 0x000fc80000000000 */
[----:B0-----:R-:W0:Y:S06]  /*08e0*/  MUFU.SQRT R8, R13 ;  /* 0x0000000d00087308 */ /* 0x001e2c0000002000 */
[----:B------:R-:W-:-:S04]  /*08f0*/  @P1 FMUL R5, R5, 0.25 ;  /* 0x3e80000005051820 */ /* 0x000fc80000400000 */
[----:B------:R-:W-:-:S04]  /*0900*/  @!P2 FMUL R5, R5, 16777216 ;  /* 0x4b8000000505a820 */ /* 0x000fc80000400000 */
[----:B------:R-:W2:Y:S01]  /*0910*/  MUFU.RCP R6, R5 ;  /* 0x0000000500067308 */ /* 0x000ea20000001000 */
[----:B-1----:R-:W-:Y:S01]  /*0920*/  FSEL R11, R27, 1, P1 ;  /* 0x3f8000001b0b7808 */ /* 0x002fe20000800000 */
[----:B------:R-:W-:Y:S01]  /*0930*/  FADD R14, R14, 9.9999997473787516356e-06 ;  /* 0x3727c5ac0e0e7421 */ /* 0x000fe20000000000 */
[----:B------:R-:W-:-:S03]  /*0940*/  FADD R15, R15, 9.9999997473787516356e-06 ;  /* 0x3727c5ac0f0f7421 */ /* 0x000fc60000000000 */
[----:B------:R-:W-:Y:S01]  /*0950*/  @!P2 FMUL R11, R11, 16777216 ;  /* 0x4b8000000b0ba820 */ /* 0x000fe20000400000 */
[C---:B0-----:R-:W-:Y:S01]  /*0960*/  FSETP.GT.AND P1, PT, R8.reuse, 8.50705917302346158658e+37, PT ;  /* 0x7e8000000800780b */ /* 0x041fe20003f24000 */
[----:B------:R-:W0:Y:S01]  /*0970*/  MUFU.SQRT R10, R14 ;  /* 0x0000000e000a7308 */ /* 0x000e220000002000 */
[----:B------:R-:W-:Y:S01]  /*0980*/  FSETP.GEU.AND P2, PT, R8, 1.175494350822287508e-38, PT ;  /* 0x008000000800780b */ /* 0x000fe20003f4e000 */
[----:B--2---:R-:W-:-:S06]  /*0990*/  FMUL R6, R6, R11 ;  /* 0x0000000b06067220 */ /* 0x004fcc0000400000 */
[----:B------:R-:W1:Y:S01]  /*09a0*/  MUFU.SQRT R11, R15 ;  /* 0x0000000f000b7308 */ /* 0x000e620000002000 */
[----:B------:R-:W-:-:S03]  /*09b0*/  FSEL R5, R27, 1, P1 ;  /* 0x3f8000001b057808 */ /* 0x000fc60000800000 */
[----:B------:R-:W-:Y:S02]  /*09c0*/  @P1 FMUL R8, R8, 0.25 ;  /* 0x3e80000008081820 */ /* 0x000fe40000400000 */
[----:B------:R-:W-:Y:S02]  /*09d0*/  @!P2 FMUL R5, R5, 16777216 ;  /* 0x4b8000000505a820 */ /* 0x000fe40000400000 */
[----:B------:R-:W-:Y:S01]  /*09e0*/  @!P2 FMUL R8, R8, 16777216 ;  /* 0x4b8000000808a820 */ /* 0x000fe20000400000 */
[C---:B0-----:R-:W-:Y:S02]  /*09f0*/  FSETP.GT.AND P1, PT, R10.reuse, 8.50705917302346158658e+37, PT ;  /* 0x7e8000000a00780b */ /* 0x041fe40003f24000 */
[----:B------:R-:W-:Y:S02]  /*0a00*/  FSETP.GEU.AND P3, PT, R10, 1.175494350822287508e-38, PT ;  /* 0x008000000a00780b */ /* 0x000fe40003f6e000 */
[C---:B-1----:R-:W-:Y:S01]  /*0a10*/  FSETP.GT.AND P2, PT, R11.reuse, 8.50705917302346158658e+37, PT ;  /* 0x7e8000000b00780b */ /* 0x042fe20003f44000 */
[----:B------:R-:W0:Y:S01]  /*0a20*/  MUFU.RCP R8, R8 ;  /* 0x0000000800087308 */ /* 0x000e220000001000 */
[----:B------:R-:W-:-:S07]  /*0a30*/  FSETP.GEU.AND P4, PT, R11, 1.175494350822287508e-38, PT ;  /* 0x008000000b00780b */ /* 0x000fce0003f8e000 */
[----:B------:R-:W-:Y:S01]  /*0a40*/  @P1 FMUL R10, R10, 0.25 ;  /* 0x3e8000000a0a1820 */ /* 0x000fe20000400000 */
[----:B------:R-:W-:-:S03]  /*0a50*/  FMUL R31, R6, R31 ;  /* 0x0000001f061f7220 */ /* 0x000fc60000400000 */
[----:B------:R-:W-:Y:S01]  /*0a60*/  @!P3 FMUL R10, R10, 16777216 ;  /* 0x4b8000000a0ab820 */ /* 0x000fe20000400000 */
[----:B------:R-:W-:-:S03]  /*0a70*/  @P2 FMUL R11, R11, 0.25 ;  /* 0x3e8000000b0b2820 */ /* 0x000fc60000400000 */
[----:B------:R-:W1:Y:S01]  /*0a80*/  MUFU.RCP R6, R10 ;  /* 0x0000000a00067308 */ /* 0x000e620000001000 */
[----:B------:R-:W-:Y:S01]  /*0a90*/  @!P4 FMUL R11, R11, 16777216 ;  /* 0x4b8000000b0bc820 */ /* 0x000fe20000400000 */
[----:B0-----:R-:W-:-:S06]  /*0aa0*/  FMUL R5, R8, R5 ;  /* 0x0000000508057220 */ /* 0x001fcc0000400000 */
[----:B------:R-:W0:Y:S01]  /*0ab0*/  MUFU.RCP R8, R11 ;  /* 0x0000000b00087308 */ /* 0x000e220000001000 */
[----:B------:R-:W-:Y:S01]  /*0ac0*/  FMUL R30, R5, R30 ;  /* 0x0000001e051e7220 */ /* 0x000fe20000400000 */
[C---:B------:R-:W-:Y:S02]  /*0ad0*/  FSEL R5, R27.reuse, 1, P1 ;  /* 0x3f8000001b057808 */ /* 0x040fe40000800000 */
[----:B------:R-:W-:-:S03]  /*0ae0*/  FSEL R27, R27, 1, P2 ;  /* 0x3f8000001b1b7808 */ /* 0x000fc60001000000 */
[----:B------:R-:W-:Y:S02]  /*0af0*/  @!P3 FMUL R5, R5, 16777216 ;  /* 0x4b8000000505b820 */ /* 0x000fe40000400000 */
[----:B------:R-:W-:Y:S02]  /*0b00*/  @!P4 FMUL R27, R27, 16777216 ;  /* 0x4b8000001b1bc820 */ /* 0x000fe40000400000 */
[----:B-1----:R-:W-:Y:S01]  /*0b10*/  FMUL R6, R6, R5 ;  /* 0x0000000506067220 */ /* 0x002fe20000400000 */
[----:B------:R-:W-:Y:S01]  /*0b20*/  LOP3.LUT R12, R4, 0x50, RZ, 0xfc, !PT ;  /* 0x00000050040c7812 */ /* 0x000fe200078efcff */
[----:B------:R-:W-:Y:S02]  /*0b30*/  IMAD.SHL.U32 R13, R0, 0x4, RZ ;  /* 0x00000004000d7824 */ /* 0x000fe400078e00ff */
[----:B0-----:R-:W-:Y:S01]  /*0b40*/  FMUL R5, R8, R27 ;  /* 0x0000001b08057220 */ /* 0x001fe20000400000 */
[----:B------:R-:W-:Y:S01]  /*0b50*/  LOP3.LUT R8, R4, 0x30, RZ, 0xfc, !PT ;  /* 0x0000003004087812 */ /* 0x000fe200078efcff */
[----:B---3--:R-:W-:Y:S01]  /*0b60*/  FFMA R16, R16, R31, R20 ;  /* 0x0000001f10107223 */ /* 0x008fe20000000014 */
[----:B------:R-:W-:-:S02]  /*0b70*/  FMUL R29, R6, R29 ;  /* 0x0000001d061d7220 */ /* 0x000fc40000400000 */
[-C--:B------:R-:W-:Y:S01]  /*0b80*/  LEA.HI R11, R8, R9.reuse, RZ, 0x1c ;  /* 0x00000009080b7211 */ /* 0x080fe200078fe0ff */
[----:B------:R-:W-:Y:S01]  /*0b90*/  FMUL R28, R5, R28 ;  /* 0x0000001c051c7220 */ /* 0x000fe20000400000 */
[----:B------:R-:W-:Y:S02]  /*0ba0*/  LEA.HI R8, R12, R9, RZ, 0x1c ;  /* 0x000000090c087211 */ /* 0x000fe400078fe0ff */
[----:B------:R-:W-:Y:S01]  /*0bb0*/  SHF.R.U32.HI R12, RZ, 0x4, R13 ;  /* 0x00000004ff0c7819 */ /* 0x000fe2000001160d */
[----:B------:R-:W-:Y:S01]  /*0bc0*/  FFMA R17, R17, R30, R21 ;  /* 0x0000001e11117223 */ /* 0x000fe20000000015 */
[----:B------:R-:W-:Y:S01]  /*0bd0*/  LOP3.LUT R10, R4, 0x40, RZ, 0xfc, !PT ;  /* 0x00000040040a7812 */ /* 0x000fe200078efcff */
[----:B------:R-:W-:Y:S01]  /*0be0*/  FFMA R18, R18, R29, R22 ;  /* 0x0000001d12127223 */ /* 0x000fe20000000016 */
[----:B------:R-:W-:Y:S02]  /*0bf0*/  LOP3.LUT R14, R4, 0x60, RZ, 0xfc, !PT ;  /* 0x00000060040e7812 */ /* 0x000fe400078efcff */
[----:B------:R-:W-:-:S02]  /*0c00*/  LOP3.LUT R6, R13, 0x1fc, RZ, 0xc0, !PT ;  /* 0x000001fc0d067812 */ /* 0x000fc400078ec0ff */
[----:B------:R-:W-:Y:S01]  /*0c10*/  FSETP.GEU.AND P1, PT, R7, RZ, PT ;  /* 0x000000ff0700720b */ /* 0x000fe20003f2e000 */
[----:B------:R-:W-:Y:S01]  /*0c20*/  FFMA R19, R19, R28, R23 ;  /* 0x0000001c13137223 */ /* 0x000fe20000000017 */
[----:B------:R-:W-:Y:S02]  /*0c30*/  FSETP.GEU.AND P2, PT, R16, RZ, PT ;  /* 0x000000ff1000720b */ /* 0x000fe40003f4e000 */
[----:B------:R-:W-:Y:S02]  /*0c40*/  SGXT.U32 R5, R12, 0x5 ;  /* 0x000000050c05781a */ /* 0x000fe40000000000 */
[----:B------:R-:W-:Y:S02]  /*0c50*/  LOP3.LUT R20, R4, 0x70, RZ, 0xfc, !PT ;  /* 0x0000007004147812 */ /* 0x000fe400078efcff */
[-C--:B------:R-:W-:Y:S02]  /*0c60*/  LEA.HI R10, R10, R9.reuse, RZ, 0x1c ;  /* 0x000000090a0a7211 */ /* 0x080fe400078fe0ff */
[----:B------:R-:W-:-:S02]  /*0c70*/  LEA.HI R4, R14, R9, RZ, 0x1c ;  /* 0x000000090e047211 */ /* 0x000fc400078fe0ff */
[----:B------:R-:W-:Y:S02]  /*0c80*/  FSEL R12, R7, RZ, P1 ;  /* 0x000000ff070c7208 */ /* 0x000fe40000800000 */
[----:B------:R-:W-:Y:S02]  /*0c90*/  LOP3.LUT R15, R6, 0x200, RZ, 0xfc, !PT ;  /* 0x00000200060f7812 */ /* 0x000fe400078efcff */
[----:B------:R-:W-:Y:S02]  /*0ca0*/  FSEL R14, R16, RZ, P2 ;  /* 0x000000ff100e7208 */ /* 0x000fe40001000000 */
[----:B------:R-:W-:Y:S01]  /*0cb0*/  FSETP.GEU.AND P1, PT, R17, RZ, PT ;  /* 0x000000ff1100720b */ /* 0x000fe20003f2e000 */
[----:B------:R-:W-:Y:S01]  /*0cc0*/  IMAD.IADD R5, R6, 0x1, R5 ;  /* 0x0000000106057824 */ /* 0x000fe200078e0205 */
[----:B------:R-:W-:Y:S02]  /*0cd0*/  FSETP.GEU.AND P2, PT, R18, RZ, PT ;  /* 0x000000ff1200720b */ /* 0x000fe40003f4e000 */
[----:B------:R-:W-:-:S02]  /*0ce0*/  LEA.HI R9, R20, R9, RZ, 0x1c ;  /* 0x0000000914097211 */ /* 0x000fc400078fe0ff */
[----:B------:R-:W-:Y:S02]  /*0cf0*/  LEA R11, R11, UR4, 0x2 ;  /* 0x000000040b0b7c11 */ /* 0x000fe4000f8e10ff */
[----:B------:R-:W-:Y:S02]  /*0d00*/  FSETP.GEU.AND P3, PT, R19, RZ, PT ;  /* 0x000000ff1300720b */ /* 0x000fe40003f6e000 */
[----:B------:R-:W-:Y:S02]  /*0d10*/  LEA R7, R10, UR4, 0x2 ;  /* 0x000000040a077c11 */ /* 0x000fe4000f8e10ff */
[----:B------:R-:W-:Y:S02]  /*0d20*/  LEA.HI R6, R15, R6, RZ, 0x1c ;  /* 0x000000060f067211 */ /* 0x000fe400078fe0ff */
[----:B------:R-:W-:Y:S02]  /*0d30*/  LEA R10, R8, UR4, 0x2 ;  /* 0x00000004080a7c11 */ /* 0x000fe4000f8e10ff */
[----:B------:R-:W-:-:S02]  /*0d40*/  FSEL R15, R17, RZ, P1 ;  /* 0x000000ff110f7208 */ /* 0x000fc40000800000 */
[----:B------:R-:W-:Y:S02]  /*0d50*/  LEA R17, R4, UR4, 0x2 ;  /* 0x0000000404117c11 */ /* 0x000fe4000f8e10ff */
[----:B------:R-:W-:Y:S01]  /*0d60*/  FSEL R18, R18, RZ, P2 ;  /* 0x000000ff12127208 */ /* 0x000fe20001000000 */
[----:B------:R-:W-:Y:S01]  /*0d70*/  STS [R11+0xc0], R12 ;  /* 0x0000c00c0b007388 */ /* 0x000fe20000000800 */
[----:B------:R-:W-:Y:S02]  /*0d80*/  LEA R16, R9, UR4, 0x2 ;  /* 0x0000000409107c11 */ /* 0x000fe4000f8e10ff */
[----:B------:R-:W-:Y:S01]  /*0d90*/  FSEL R19, R19, RZ, P3 ;  /* 0x000000ff13137208 */ /* 0x000fe20001800000 */
[----:B------:R-:W-:Y:S04]  /*0da0*/  STS [R7+0x100], R14 ;  /* 0x0001000e07007388 */ /* 0x000fe80000000800 */
[----:B------:R-:W-:Y:S04]  /*0db0*/  STS [R10+0x140], R15 ;  /* 0x0001400f0a007388 */ /* 0x000fe80000000800 */
[----:B------:R-:W-:Y:S04]  /*0dc0*/  STS [R17+0x180], R18 ;  /* 0x0001801211007388 */ /* 0x000fe80000000800 */
[----:B------:R0:W-:Y:S01]  /*0dd0*/  STS [R16+0x1c0], R19 ;  /* 0x0001c01310007388 */ /* 0x0001e20000000800 */
[----:B------:R-:W-:Y:S01]  /*0de0*/  LEA R20, R5, UR4, 0x2 ;  /* 0x0000000405147c11 */ /* 0x000fe2000f8e10ff */
[----:B------:R-:W-:Y:S01]  /*0df0*/  BAR.SYNC.DEFER_BLOCKING 0x0 ;  /* 0x0000000000007b1d */ /* 0x000fe20000010000 */
[----:B------:R-:W-:-:S07]  /*0e00*/  LEA R21, R6, UR4, 0x2 ;  /* 0x0000000406157c11 */ /* 0x000fce000f8e10ff */
[----:B0-----:R-:W0:Y:S01]  /*0e10*/  LDC.64 R16, c[0x0][0x238] ;  /* 0x00008e00ff107b82 */ /* 0x001e220000000a00 */
[----:B------:R-:W-:Y:S01]  /*0e20*/  SHF.R.U32.HI R0, RZ, 0x2, R0 ;  /* 0x00000002ff007819 */ /* 0x000fe20000011600 */
[----:B------:R-:W-:Y:S01]  /*0e30*/  ULDC.64 UR4, c[0x0][0x240] ;  /* 0x0000900000047ab9 */ /* 0x000fe20000000a00 */
[----:B------:R-:W-:Y:S04]  /*0e40*/  LDS R4, [R20] ;  /* 0x0000000014047984 */ /* 0x000fe80000000800 */
[----:B------:R-:W-:Y:S04]  /*0e50*/  LDS R5, [R20+0x4] ;  /* 0x0000040014057984 */ /* 0x000fe80000000800 */
[----:B------:R-:W-:Y:S04]  /*0e60*/  LDS R6, [R20+0x8] ;  /* 0x0000080014067984 */ /* 0x000fe80000000800 */
[----:B------:R-:W1:Y:S04]  /*0e70*/  LDS R7, [R20+0xc] ;  /* 0x00000c0014077984 */ /* 0x000e680000000800 */
[----:B------:R-:W-:Y:S04]  /*0e80*/  LDS R8, [R21+0x800] ;  /* 0x0008000015087984 */ /* 0x000fe80000000800 */
[----:B------:R-:W-:Y:S04]  /*0e90*/  LDS R9, [R21+0x804] ;  /* 0x0008040015097984 */ /* 0x000fe80000000800 */
[----:B------:R-:W-:Y:S04]  /*0ea0*/  LDS R10, [R21+0x808] ;  /* 0x00080800150a7984 */ /* 0x000fe80000000800 */
[----:B------:R2:W3:Y:S01]  /*0eb0*/  LDS R11, [R21+0x80c] ;  /* 0x00080c00150b7984 */ /* 0x0004e20000000800 */
[----:B------:R-:W-:-:S02]  /*0ec0*/  SGXT.U32 R0, R0, 0x5 ;  /* 0x000000050000781a */ /* 0x000fc40000000000 */
[----:B------:R-:W-:Y:S02]  /*0ed0*/  FSETP.GTU.AND P4, PT, R12, RZ, PT ;  /* 0x000000ff0c00720b */ /* 0x000fe40003f8c000 */
[----:B------:R-:W-:Y:S02]  /*0ee0*/  FSETP.GTU.AND P3, PT, R32, RZ, PT ;  /* 0x000000ff2000720b */ /* 0x000fe40003f6c000 */
[----:B------:R-:W-:Y:S02]  /*0ef0*/  FSETP.GTU.AND P1, PT, R3, RZ, PT ;  /* 0x000000ff0300720b */ /* 0x000fe40003f2c000 */
[----:B------:R-:W-:Y:S02]  /*0f00*/  LOP3.LUT R13, R24, 0xc, R13, 0xf8, !PT ;  /* 0x0000000c180d7812 */ /* 0x000fe400078ef80d */
[----:B------:R-:W-:Y:S02]  /*0f10*/  LOP3.LUT R0, R25, R0, RZ, 0xfc, !PT ;  /* 0x0000000019007212 */ /* 0x000fe400078efcff */
[----:B------:R-:W-:-:S02]  /*0f20*/  FSETP.GTU.AND P2, PT, R26, RZ, PT ;  /* 0x000000ff1a00720b */ /* 0x000fc40003f4c000 */
[----:B------:R-:W-:Y:S02]  /*0f30*/  SEL R3, RZ, 0x1, P4 ;  /* 0x00000001ff037807 */ /* 0x000fe40002000000 */
[----:B------:R-:W-:Y:S02]  /*0f40*/  SEL R12, RZ, 0x1, P3 ;  /* 0x00000001ff0c7807 */ /* 0x000fe40001800000 */
[----:B--2---:R-:W-:Y:S02]  /*0f50*/  SEL R21, RZ, 0x1, P1 ;  /* 0x00000001ff157807 */ /* 0x004fe40000800000 */
[----:B------:R-:W-:Y:S02]  /*0f60*/  SEL R20, RZ, 0x1, P2 ;  /* 0x00000001ff147807 */ /* 0x000fe40001000000 */
[----:B------:R-:W-:Y:S01]  /*0f70*/  ISETP.GE.AND P1, PT, R13, 0x10, PT ;  /* 0x000000100d00780c */ /* 0x000fe20003f26270 */
[----:B------:R-:W-:Y:S01]  /*0f80*/  IMAD R13, R0, 0x10, R13 ;  /* 0x00000010000d7824 */ /* 0x000fe200078e020d */
[----:B------:R-:W-:-:S02]  /*0f90*/  FSETP.GTU.AND P5, PT, R19, RZ, PT ;  /* 0x000000ff1300720b */ /* 0x000fc40003fac000 */
[----:B------:R-:W-:Y:S02]  /*0fa0*/  FSETP.GTU.AND P4, PT, R18, RZ, PT ;  /* 0x000000ff1200720b */ /* 0x000fe40003f8c000 */
[----:B------:R-:W-:Y:S02]  /*0fb0*/  PRMT R0, R12, 0x3340, R3 ;  /* 0x000033400c007816 */ /* 0x000fe40000000003 */
[----:B------:R-:W-:Y:S01]  /*0fc0*/  PRMT R3, R21, 0x3340, R20 ;  /* 0x0000334015037816 */ /* 0x000fe20000000014 */
[----:B------:R-:W-:Y:S01]  /*0fd0*/  VIADD R21, R13, 0x200 ;  /* 0x000002000d157836 */ /* 0x000fe20000000000 */
[----:B------:R-:W-:Y:S02]  /*0fe0*/  FSETP.GTU.AND P2, PT, R14, RZ, PT ;  /* 0x000000ff0e00720b */ /* 0x000fe40003f4c000 */
[----:B------:R-:W-:Y:S02]  /*0ff0*/  FSETP.GTU.AND P3, PT, R15, RZ, PT ;  /* 0x000000ff0f00720b */ /* 0x000fe40003f6c000 */
[----:B------:R-:W-:-:S02]  /*1000*/  SEL R14, RZ, 0x1, P5 ;  /* 0x00000001ff0e7807 */ /* 0x000fc40002800000 */
[----:B------:R-:W-:Y:S01]  /*1010*/  SEL R15, RZ, 0x1, P4 ;  /* 0x00000001ff0f7807 */ /* 0x000fe20002000000 */
[--C-:B0-----:R-:W-:Y:S01]  /*1020*/  IMAD.WIDE R12, R13, 0x4, R16.reuse ;  /* 0x000000040d0c7825 */ /* 0x101fe200078e0210 */
[----:B------:R-:W-:Y:S02]  /*1030*/  SEL R19, RZ, 0x1, P3 ;  /* 0x00000001ff137807 */ /* 0x000fe40001800000 */
[----:B------:R-:W-:Y:S01]  /*1040*/  SEL R20, RZ, 0x1, P2 ;  /* 0x00000001ff147807 */ /* 0x000fe20001000000 */
[----:B------:R-:W-:Y:S01]  /*1050*/  IMAD.WIDE R16, R21, 0x4, R16 ;  /* 0x0000000415107825 */ /* 0x000fe200078e0210 */
[----:B------:R-:W-:Y:S02]  /*1060*/  PRMT R18, R15, 0x3340, R14 ;  /* 0x000033400f127816 */ /* 0x000fe4000000000e */
[----:B------:R-:W-:Y:S01]  /*1070*/  IADD3 R14, P2, R2, UR4, RZ ;  /* 0x00000004020e7c10 */ /* 0x000fe2000ff5e0ff */
[----:B-1----:R0:W-:Y:S01]  /*1080*/  @!P1 STG.E.128 desc[UR6][R12.64], R4 ;  /* 0x000000040c009986 */ /* 0x0021e2000c101d06 */
[----:B------:R-:W-:-:S02]  /*1090*/  PRMT R19, R20, 0x3340, R19 ;  /* 0x0000334014137816 */ /* 0x000fc40000000013 */
[----:B------:R-:W-:Y:S01]  /*10a0*/  LEA.HI.X.SX32 R15, R2, UR5, 0x1, P2 ;  /* 0x00000005020f7c11 */ /* 0x000fe200090f0eff */
[----:B---3--:R0:W-:Y:S01]  /*10b0*/  @!P1 STG.E.128 desc[UR6][R16.64], R8 ;  /* 0x0000000810009986 */ /* 0x0081e2000c101d06 */
[----:B------:R-:W-:Y:S02]  /*10c0*/  PRMT R2, R3, 0x5410, R0 ;  /* 0x0000541003027816 */ /* 0x000fe40000000000 */
[----:B------:R-:W-:Y:S01]  /*10d0*/  PRMT R3, R19, 0x5410, R18 ;  /* 0x0000541013037816 */ /* 0x000fe20000000012 */
[----:B0-----:R-:W-:Y:S06]  /*10e0*/  @P0 EXIT ;  /* 0x000000000000094d */ /* 0x001fec0003800000 */
[----:B------:R-:W-:Y:S01]  /*10f0*/  STG.E.64 desc[UR6][R14.64], R2 ;  /* 0x000000020e007986 */ /* 0x000fe2000c101b06 */
[----:B------:R-:W-:Y:S05]  /*1100*/  EXIT ;  /* 0x000000000000794d */ /* 0x000fea0003800000 */
.L_x_0:
[----:B------:R-:W-:-:S00]  /*1110*/  BRA `(.L_x_0) ;  /* 0xfffffffc00fc7947 */ /* 0x000fc0000383ffff */
[----:B------:R-:W-:-:S00]  /*1120*/  NOP ;  /* 0x0000000000007918 */ /* 0x000fc00000000000 */
        /* <DEDUP_REMOVED lines=13> */
.L_x_1:


//--------------------- .nv.global.init           --------------------------
	.section	.nv.global.init,"aw",@progbits
.nv.global.init:
	.type		_$_str,@object
	.size		_$_str,(_$_str_$_2 - _$_str)
_$_str:
        /*0000*/ 	.byte	0x5f, 0x5f, 0x43, 0x55, 0x44, 0x41, 0x5f, 0x46, 0x54, 0x5a, 0x00
	.type		_$_str_$_2,@object
	.size		_$_str_$_2,(.L_1 - _$_str_$_2)
_$_str_$_2:
        /*000b*/ 	.byte	0x5f, 0x5f, 0x43, 0x55, 0x44, 0x41, 0x5f, 0x50, 0x52, 0x45, 0x43, 0x5f, 0x53, 0x51, 0x52, 0x54
        /*001b*/ 	.byte	0x00
.L_1:


//--------------------- .nv.shared.triton_poi_fused__native_batch_norm_legit_no_training_relu_threshold_backward_4 --------------------------
	.section	.nv.shared.triton_poi_fused__native_batch_norm_legit_no_training_relu_threshold_backward_4,"aw",@nobits
	.sectionflags	@""
	.align	16
	.zero		1024


//--------------------- .nv.constant0.triton_poi_fused__native_batch_norm_legit_no_training_relu_threshold_backward_4 --------------------------
	.section	.nv.constant0.triton_poi_fused__native_batch_norm_legit_no_training_relu_threshold_backward_4,"a",@progbits
	.sectionflags	@""
	.align	4
.nv.constant0.triton_poi_fused__native_batch_norm_legit_no_training_relu_threshold_backward_4:
	.zero		592
